	.headerflags	@"EF_CUDA_TEXMODE_UNIFIED EF_CUDA_64BIT_ADDRESS EF_CUDA_ACCELERATORS EF_CUDA_SM90 EF_CUDA_VIRTUAL_SM(EF_CUDA_SM90)"
	.elftype	@"ET_EXEC"


//--------------------- .nv.info                  --------------------------
	.section	.nv.info,"",@"SHT_CUDA_INFO"
	.align	4


	//----- nvinfo : EIATTR_REGCOUNT
	.align		4
        /*0000*/ 	.byte	0x04, 0x2f
        /*0002*/ 	.short	(.L_1 - .L_0)
	.align		4
.L_0:
        /*0004*/ 	.word	index@(triton_poi_fused_cat_67)
        /*0008*/ 	.word	0x00000018


	//----- nvinfo : EIATTR_MIN_STACK_SIZE
	.align		4
.L_1:
        /*000c*/ 	.byte	0x04, 0x12
        /*000e*/ 	.short	(.L_3 - .L_2)
	.align		4
.L_2:
        /*0010*/ 	.word	index@(triton_poi_fused_cat_67)
        /*0014*/ 	.word	0x00000000


	//----- nvinfo : EIATTR_FRAME_SIZE
	.align		4
.L_3:
        /*0018*/ 	.byte	0x04, 0x11
        /*001a*/ 	.short	(.L_5 - .L_4)
	.align		4
.L_4:
        /*001c*/ 	.word	index@(triton_poi_fused_cat_67)
        /*0020*/ 	.word	0x00000000


	//----- nvinfo : EIATTR_MIN_STACK_SIZE
	.align		4
.L_5:
        /*0024*/ 	.byte	0x04, 0x12
        /*0026*/ 	.short	(.L_7 - .L_6)
	.align		4
.L_6:
        /*0028*/ 	.word	index@(triton_poi_fused_cat_67)
        /*002c*/ 	.word	0x00000000
.L_7:


//--------------------- .nv.info.triton_poi_fused_cat_67 --------------------------
	.section	.nv.info.triton_poi_fused_cat_67,"",@"SHT_CUDA_INFO"
	.sectionflags	@""
	.align	4


	//----- nvinfo : EIATTR_CUDA_API_VERSION
	.align		4
        /*0000*/ 	.byte	0x04, 0x37
        /*0002*/ 	.short	(.L_9 - .L_8)
.L_8:
        /*0004*/ 	.word	0x0000007c


	//----- nvinfo : EIATTR_KPARAM_INFO
	.align		4
.L_9:
        /*0008*/ 	.byte	0x04, 0x17
        /*000a*/ 	.short	(.L_11 - .L_10)
.L_10:
        /*000c*/ 	.word	0x00000000
        /*0010*/ 	.short	0x0005
        /*0012*/ 	.short	0x0028
        /*0014*/ 	.byte	0x00, 0xf0, 0x11, 0x00


	//----- nvinfo : EIATTR_KPARAM_INFO
	.align		4
.L_11:
        /*0018*/ 	.byte	0x04, 0x17
        /*001a*/ 	.short	(.L_13 - .L_12)
.L_12:
        /*001c*/ 	.word	0x00000000
        /*0020*/ 	.short	0x0004
        /*0022*/ 	.short	0x0020
        /*0024*/ 	.byte	0x00, 0xf4, 0x21, 0x00


	//----- nvinfo : EIATTR_KPARAM_INFO
	.align		4
.L_13:
        /*0028*/ 	.byte	0x04, 0x17
        /*002a*/ 	.short	(.L_15 - .L_14)
.L_14:
        /*002c*/ 	.word	0x00000000
        /*0030*/ 	.short	0x0003
        /*0032*/ 	.short	0x0018
        /*0034*/ 	.byte	0x00, 0xf4, 0x21, 0x00


	//----- nvinfo : EIATTR_KPARAM_INFO
	.align		4
.L_15:
        /*0038*/ 	.byte	0x04, 0x17
        /*003a*/ 	.short	(.L_17 - .L_16)
.L_16:
        /*003c*/ 	.word	0x00000000
        /*0040*/ 	.short	0x0002
        /*0042*/ 	.short	0x0010
        /*0044*/ 	.byte	0x00, 0xf4, 0x21, 0x00


	//----- nvinfo : EIATTR_KPARAM_INFO
	.align		4
.L_17:
        /*0048*/ 	.byte	0x04, 0x17
        /*004a*/ 	.short	(.L_19 - .L_18)
.L_18:
        /*004c*/ 	.word	0x00000000
        /*0050*/ 	.short	0x0001
        /*0052*/ 	.short	0x0008
        /*0054*/ 	.byte	0x00, 0xf4, 0x21, 0x00


	//----- nvinfo : EIATTR_KPARAM_INFO
	.align		4
.L_19:
        /*0058*/ 	.byte	0x04, 0x17
        /*005a*/ 	.short	(.L_21 - .L_20)
.L_20:
        /*005c*/ 	.word	0x00000000
        /*0060*/ 	.short	0x0000
        /*0062*/ 	.short	0x0000
        /*0064*/ 	.byte	0x00, 0xf4, 0x21, 0x00


	//----- nvinfo : EIATTR_SPARSE_MMA_MASK
	.align		4
.L_21:
        /*0068*/ 	.byte	0x03, 0x50
        /*006a*/ 	.short	0x0000


	//----- nvinfo : EIATTR_MAXREG_COUNT
	.align		4
        /*006c*/ 	.byte	0x03, 0x1b
        /*006e*/ 	.short	0x00ff


	//----- nvinfo : EIATTR_EXIT_INSTR_OFFSETS
	.align		4
        /*0070*/ 	.byte	0x04, 0x1c
        /*0072*/ 	.short	(.L_23 - .L_22)


	//   ....[0]....
.L_22:
        /*0074*/ 	.word	0x000001d0


	//----- nvinfo : EIATTR_REQNTID
	.align		4
.L_23:
        /*0078*/ 	.byte	0x04, 0x10
        /*007a*/ 	.short	(.L_25 - .L_24)
.L_24:
        /*007c*/ 	.word	0x00000080
        /*0080*/ 	.word	0x00000001
        /*0084*/ 	.word	0x00000001


	//----- nvinfo : EIATTR_CBANK_PARAM_SIZE
	.align		4
.L_25:
        /*0088*/ 	.byte	0x03, 0x19
        /*008a*/ 	.short	0x002c


	//----- nvinfo : EIATTR_PARAM_CBANK
	.align		4
        /*008c*/ 	.byte	0x04, 0x0a
        /*008e*/ 	.short	(.L_27 - .L_26)
	.align		4
.L_26:
        /*0090*/ 	.word	index@(.nv.constant0.triton_poi_fused_cat_67)
        /*0094*/ 	.short	0x0210
        /*0096*/ 	.short	0x002c


	//----- nvinfo : EIATTR_SW_WAR
	.align		4
.L_27:
        /*0098*/ 	.byte	0x04, 0x36
        /*009a*/ 	.short	(.L_29 - .L_28)
.L_28:
        /*009c*/ 	.word	0x00000008
.L_29:


//--------------------- .nv.callgraph             --------------------------
	.section	.nv.callgraph,"",@"SHT_CUDA_CALLGRAPH"
	.align	4
	.sectionentsize	8
	.align		4
        /*0000*/ 	.word	0x00000000
	.align		4
        /*0004*/ 	.word	0xffffffff
	.align		4
        /*0008*/ 	.word	0x00000000
	.align		4
        /*000c*/ 	.word	0xfffffffe
	.align		4
        /*0010*/ 	.word	0x00000000
	.align		4
        /*0014*/ 	.word	0xfffffffd
	.align		4
        /*0018*/ 	.word	0x00000000
	.align		4
        /*001c*/ 	.word	0xfffffffc


//--------------------- .text.triton_poi_fused_cat_67 --------------------------
	.section	.text.triton_poi_fused_cat_67,"ax",@progbits
	.align	128
        .global         triton_poi_fused_cat_67
        .type           triton_poi_fused_cat_67,@function
        .size           triton_poi_fused_cat_67,(.L_x_1 - triton_poi_fused_cat_67)
        .other          triton_poi_fused_cat_67,@"STO_CUDA_ENTRY STV_DEFAULT"
triton_poi_fused_cat_67:
.text.triton_poi_fused_cat_67:
[----:B------:R-:W-:Y:S01]  /*0000*/  LDC R1, c[0x0][0x28] ;  /* 0x00000a00ff017b82 */ /* 0x000fe20000000800 */
[----:B------:R-:W1:Y:S07]  /*0010*/  S2R R0, SR_TID.X ;  /* 0x0000000000007919 */ /* 0x000e6e0000002100 */
[----:B------:R-:W2:Y:S01]  /*0020*/  LDC.64 R4, c[0x0][0x210] ;  /* 0x00008400ff047b82 */ /* 0x000ea20000000a00 */
[----:B------:R-:W-:Y:S01]  /*0030*/  ULDC.64 UR4, c[0x0][0x208] ;  /* 0x0000820000047ab9 */ /* 0x000fe20000000a00 */
[----:B------:R-:W3:Y:S06]  /*0040*/  S2R R13, SR_CTAID.X ;  /* 0x00000000000d7919 */ /* 0x000eec0000002500 */
[----:B------:R-:W4:Y:S08]  /*0050*/  LDC.64 R6, c[0x0][0x218] ;  /* 0x00008600ff067b82 */ /* 0x000f300000000a00 */
[----:B------:R-:W5:Y:S08]  /*0060*/  LDC.64 R8, c[0x0][0x220] ;  /* 0x00008800ff087b82 */ /* 0x000f700000000a00 */
[----:B------:R-:W4:Y:S01]  /*0070*/  LDC.64 R10, c[0x0][0x228] ;  /* 0x00008a00ff0a7b82 */ /* 0x000f220000000a00 */
[----:B-1----:R-:W-:-:S04]  /*0080*/  LOP3.LUT R0, R0, 0x7f, RZ, 0xc0, !PT ;  /* 0x0000007f00007812 */ /* 0x002fc800078ec0ff */
[----:B---3--:R-:W-:-:S05]  /*0090*/  LEA R13, R13, R0, 0x7 ;  /* 0x000000000d0d7211 */ /* 0x008fca00078e38ff */
[----:B--2---:R-:W-:-:S05]  /*00a0*/  IMAD.WIDE R4, R13, 0x4, R4 ;  /* 0x000000040d047825 */ /* 0x004fca00078e0204 */
[----:B------:R4:W2:Y:S01]  /*00b0*/  LDG.E R15, desc[UR4][R4.64] ;  /* 0x00000004040f7981 */ /* 0x0008a2000c1e1900 */
[----:B------:R-:W-:-:S05]  /*00c0*/  IMAD.HI R0, R13, 0x2aaaaaab, RZ ;  /* 0x2aaaaaab0d007827 */ /* 0x000fca00078e02ff */
[----:B------:R-:W-:-:S04]  /*00d0*/  SHF.R.U32.HI R3, RZ, 0x1f, R0 ;  /* 0x0000001fff037819 */ /* 0x000fc80000011600 */
[----:B------:R-:W-:Y:S02]  /*00e0*/  LEA.HI.SX32 R0, R0, R3, 0x17 ;  /* 0x0000000300007211 */ /* 0x000fe400078fbaff */
[----:B------:R-:W1:Y:S03]  /*00f0*/  LDC.64 R2, c[0x0][0x230] ;  /* 0x00008c00ff027b82 */ /* 0x000e660000000a00 */
[----:B------:R-:W-:-:S04]  /*0100*/  IMAD R13, R0, -0xc00, R13 ;  /* 0xfffff400000d7824 */ /* 0x000fc800078e020d */
[----:B------:R-:W-:-:S04]  /*0110*/  IMAD R13, R0, 0x10200, R13 ;  /* 0x00010200000d7824 */ /* 0x000fc800078e020d */
[----:B------:R-:W-:Y:S02]  /*0120*/  IMAD R17, R0, 0xc00, R13 ;  /* 0x00000c0000117824 */ /* 0x000fe400078e020d */
[----:B----4-:R-:W-:-:S04]  /*0130*/  IMAD.WIDE R4, R13, 0x4, R6 ;  /* 0x000000040d047825 */ /* 0x010fc800078e0206 */
[----:B------:R-:W-:Y:S02]  /*0140*/  IMAD R19, R0, 0xc00, R17 ;  /* 0x00000c0000137824 */ /* 0x000fe400078e0211 */
[----:B-----5:R-:W-:-:S04]  /*0150*/  IMAD.WIDE R6, R17, 0x4, R8 ;  /* 0x0000000411067825 */ /* 0x020fc800078e0208 */
[----:B------:R-:W-:Y:S02]  /*0160*/  IMAD R21, R0, 0xc00, R19 ;  /* 0x00000c0000157824 */ /* 0x000fe400078e0213 */
[----:B0-----:R-:W-:-:S04]  /*0170*/  IMAD.WIDE R8, R19, 0x4, R10 ;  /* 0x0000000413087825 */ /* 0x001fc800078e020a */
[----:B-1----:R-:W-:Y:S01]  /*0180*/  IMAD.WIDE R2, R21, 0x4, R2 ;  /* 0x0000000415027825 */ /* 0x002fe200078e0202 */
[----:B--2---:R-:W-:Y:S04]  /*0190*/  STG.E desc[UR4][R4.64], R15 ;  /* 0x0000000f04007986 */ /* 0x004fe8000c101904 */
[----:B------:R-:W-:Y:S04]  /*01a0*/  STG.E desc[UR4][R6.64], R15 ;  /* 0x0000000f06007986 */ /* 0x000fe8000c101904 */
[----:B------:R-:W-:Y:S04]  /*01b0*/  STG.E desc[UR4][R8.64], R15 ;  /* 0x0000000f08007986 */ /* 0x000fe8000c101904 */
[----:B------:R-:W-:Y:S01]  /*01c0*/  STG.E desc[UR4][R2.64], R15 ;  /* 0x0000000f02007986 */ /* 0x000fe2000c101904 */
[----:B------:R-:W-:Y:S05]  /*01d0*/  EXIT ;  /* 0x000000000000794d */ /* 0x000fea0003800000 */
.L_x_0:
[----:B------:R-:W-:-:S00]  /*01e0*/  BRA `(.L_x_0) ;  /* 0xfffffffc00fc7947 */ /* 0x000fc0000383ffff */
[----:B------:R-:W-:-:S00]  /*01f0*/  NOP ;  /* 0x0000000000007918 */ /* 0x000fc00000000000 */
        /* <DEDUP_REMOVED lines=8> */
.L_x_1:


//--------------------- .nv.constant0.triton_poi_fused_cat_67 --------------------------
	.section	.nv.constant0.triton_poi_fused_cat_67,"a",@progbits
	.sectionflags	@""
	.align	4
.nv.constant0.triton_poi_fused_cat_67:
	.zero		572
